//
// Generated by NVIDIA NVVM Compiler
//
// Compiler Build ID: CL-36424714
// Cuda compilation tools, release 13.0, V13.0.88
// Based on NVVM 20.0.0
//

.version 9.0
.target sm_100
.address_size 64

	// .globl	_Z12render_imagePhffff

.visible .entry _Z12render_imagePhffff(
	.param .u64 .ptr .align 1 _Z12render_imagePhffff_param_0,
	.param .f32 _Z12render_imagePhffff_param_1,
	.param .f32 _Z12render_imagePhffff_param_2,
	.param .f32 _Z12render_imagePhffff_param_3,
	.param .f32 _Z12render_imagePhffff_param_4
)
{
	.reg .pred 	%p<13>;
	.reg .b32 	%r<28>;
	.reg .b32 	%f<7>;
	.reg .b64 	%rd<5>;
	.reg .b64 	%fd<73>;

	ld.param.u64 	%rd1, [_Z12render_imagePhffff_param_0];
	ld.param.f32 	%f1, [_Z12render_imagePhffff_param_1];
	ld.param.f32 	%f2, [_Z12render_imagePhffff_param_2];
	ld.param.f32 	%f3, [_Z12render_imagePhffff_param_3];
	ld.param.f32 	%f4, [_Z12render_imagePhffff_param_4];
	mov.u32 	%r13, %ctaid.x;
	mov.u32 	%r14, %ntid.x;
	mov.u32 	%r15, %tid.x;
	mad.lo.s32 	%r1, %r13, %r14, %r15;
	mov.u32 	%r16, %ctaid.y;
	mov.u32 	%r17, %ntid.y;
	mov.u32 	%r18, %tid.y;
	mad.lo.s32 	%r19, %r16, %r17, %r18;
	setp.gt.s32 	%p1, %r1, 1919;
	setp.gt.u32 	%p2, %r19, 1919;
	or.pred  	%p3, %p1, %p2;
	@%p3 bra 	$L__BB0_19;
	cvt.f64.f32 	%fd36, %f2;
	cvt.rn.f64.s32 	%fd37, %r1;
	div.rn.f64 	%fd38, %fd37, 0d409E000000000000;
	sub.f32 	%f5, %f1, %f2;
	cvt.f64.f32 	%fd39, %f5;
	fma.rn.f64 	%fd1, %fd38, %fd39, %fd36;
	cvt.f64.f32 	%fd40, %f4;
	cvt.rn.f64.u32 	%fd41, %r19;
	div.rn.f64 	%fd42, %fd41, 0d409E000000000000;
	sub.f32 	%f6, %f3, %f4;
	cvt.f64.f32 	%fd43, %f6;
	fma.rn.f64 	%fd2, %fd42, %fd43, %fd40;
	mov.f64 	%fd71, 0d0000000000000000;
	mov.b32 	%r3, 0;
	mov.f64 	%fd72, %fd71;
$L__BB0_2:
	mul.f64 	%fd44, %fd72, %fd72;
	mul.f64 	%fd45, %fd71, %fd71;
	sub.f64 	%fd46, %fd44, %fd45;
	add.f64 	%fd5, %fd1, %fd46;
	add.f64 	%fd47, %fd72, %fd72;
	fma.rn.f64 	%fd6, %fd47, %fd71, %fd2;
	mul.f64 	%fd7, %fd5, %fd5;
	mul.f64 	%fd8, %fd6, %fd6;
	add.f64 	%fd48, %fd8, %fd7;
	setp.gt.f64 	%p4, %fd48, 0d4010000000000000;
	mov.u32 	%r27, %r3;
	@%p4 bra 	$L__BB0_18;
	sub.f64 	%fd49, %fd7, %fd8;
	add.f64 	%fd9, %fd1, %fd49;
	add.f64 	%fd50, %fd5, %fd5;
	fma.rn.f64 	%fd10, %fd50, %fd6, %fd2;
	mul.f64 	%fd11, %fd9, %fd9;
	mul.f64 	%fd12, %fd10, %fd10;
	add.f64 	%fd51, %fd12, %fd11;
	setp.gt.f64 	%p5, %fd51, 0d4010000000000000;
	@%p5 bra 	$L__BB0_17;
	sub.f64 	%fd52, %fd11, %fd12;
	add.f64 	%fd13, %fd1, %fd52;
	add.f64 	%fd53, %fd9, %fd9;
	fma.rn.f64 	%fd14, %fd53, %fd10, %fd2;
	mul.f64 	%fd15, %fd13, %fd13;
	mul.f64 	%fd16, %fd14, %fd14;
	add.f64 	%fd54, %fd16, %fd15;
	setp.gt.f64 	%p6, %fd54, 0d4010000000000000;
	@%p6 bra 	$L__BB0_16;
	sub.f64 	%fd55, %fd15, %fd16;
	add.f64 	%fd17, %fd1, %fd55;
	add.f64 	%fd56, %fd13, %fd13;
	fma.rn.f64 	%fd18, %fd56, %fd14, %fd2;
	mul.f64 	%fd19, %fd17, %fd17;
	mul.f64 	%fd20, %fd18, %fd18;
	add.f64 	%fd57, %fd20, %fd19;
	setp.gt.f64 	%p7, %fd57, 0d4010000000000000;
	@%p7 bra 	$L__BB0_15;
	sub.f64 	%fd58, %fd19, %fd20;
	add.f64 	%fd21, %fd1, %fd58;
	add.f64 	%fd59, %fd17, %fd17;
	fma.rn.f64 	%fd22, %fd59, %fd18, %fd2;
	mul.f64 	%fd23, %fd21, %fd21;
	mul.f64 	%fd24, %fd22, %fd22;
	add.f64 	%fd60, %fd24, %fd23;
	setp.gt.f64 	%p8, %fd60, 0d4010000000000000;
	@%p8 bra 	$L__BB0_14;
	sub.f64 	%fd61, %fd23, %fd24;
	add.f64 	%fd25, %fd1, %fd61;
	add.f64 	%fd62, %fd21, %fd21;
	fma.rn.f64 	%fd26, %fd62, %fd22, %fd2;
	mul.f64 	%fd27, %fd25, %fd25;
	mul.f64 	%fd28, %fd26, %fd26;
	add.f64 	%fd63, %fd28, %fd27;
	setp.gt.f64 	%p9, %fd63, 0d4010000000000000;
	@%p9 bra 	$L__BB0_13;
	sub.f64 	%fd64, %fd27, %fd28;
	add.f64 	%fd29, %fd1, %fd64;
	add.f64 	%fd65, %fd25, %fd25;
	fma.rn.f64 	%fd30, %fd65, %fd26, %fd2;
	mul.f64 	%fd31, %fd29, %fd29;
	mul.f64 	%fd32, %fd30, %fd30;
	add.f64 	%fd66, %fd32, %fd31;
	setp.gt.f64 	%p10, %fd66, 0d4010000000000000;
	@%p10 bra 	$L__BB0_12;
	sub.f64 	%fd67, %fd31, %fd32;
	add.f64 	%fd72, %fd1, %fd67;
	add.f64 	%fd68, %fd29, %fd29;
	fma.rn.f64 	%fd71, %fd68, %fd30, %fd2;
	mul.f64 	%fd69, %fd72, %fd72;
	fma.rn.f64 	%fd70, %fd71, %fd71, %fd69;
	setp.gt.f64 	%p11, %fd70, 0d4010000000000000;
	@%p11 bra 	$L__BB0_11;
	add.s32 	%r3, %r3, 8;
	setp.eq.s32 	%p12, %r3, 1000;
	mov.b32 	%r27, 1000;
	@%p12 bra 	$L__BB0_18;
	bra.uni 	$L__BB0_2;
$L__BB0_11:
	add.s32 	%r27, %r3, 7;
	bra.uni 	$L__BB0_18;
$L__BB0_12:
	add.s32 	%r27, %r3, 6;
	bra.uni 	$L__BB0_18;
$L__BB0_13:
	add.s32 	%r27, %r3, 5;
	bra.uni 	$L__BB0_18;
$L__BB0_14:
	add.s32 	%r27, %r3, 4;
	bra.uni 	$L__BB0_18;
$L__BB0_15:
	add.s32 	%r27, %r3, 3;
	bra.uni 	$L__BB0_18;
$L__BB0_16:
	add.s32 	%r27, %r3, 2;
	bra.uni 	$L__BB0_18;
$L__BB0_17:
	add.s32 	%r27, %r3, 1;
$L__BB0_18:
	mul.lo.s32 	%r22, %r27, 255;
	mul.hi.u32 	%r23, %r22, 274877907;
	shr.u32 	%r24, %r23, 6;
	mad.lo.s32 	%r25, %r19, 1920, %r1;
	cvt.s64.s32 	%rd2, %r25;
	cvta.to.global.u64 	%rd3, %rd1;
	add.s64 	%rd4, %rd3, %rd2;
	st.global.u8 	[%rd4], %r24;
$L__BB0_19:
	ret;

}


// ===== COMPILED SASS (sm_100) =====

	.target	sm_100

	.elftype	@"ET_EXEC"


//--------------------- .note.nv.tkinfo           --------------------------
	.section	.note.nv.tkinfo,"",@"SHT_NOTE"
	.sectionflags	@"SHF_NOTE_NV_TKINFO"
	.tkinfo
        /*0018*/ 	.word	0x00000002
        /*0030*/ 	.string	""
        /*0030*/ 	.string	"ptxas"
        /*0030*/ 	.string	"Cuda compilation tools, release 13.0, V13.0.88"
        /*0030*/ 	.string	"Build cuda_13.0.r13.0/compiler.36424714_0"
        /*0030*/ 	.string	"-arch sm_100 -m 64 "



//--------------------- .note.nv.cuinfo           --------------------------
	.section	.note.nv.cuinfo,"",@"SHT_NOTE"
	.sectionflags	@"SHF_NOTE_NV_CUINFO"
        /*0018*/ 	.short	0x0002
        /*001a*/ 	.short	0x0064
        /*001c*/ 	.short	0x0082
	.zero		2


//--------------------- .nv.info                  --------------------------
	.section	.nv.info,"",@"SHT_CUDA_INFO"
	.align	4


	//----- nvinfo : EIATTR_REGCOUNT
	.align		4
        /*0000*/ 	.byte	0x04, 0x2f
        /*0002*/ 	.short	(.L_1 - .L_0)
	.align		4
.L_0:
        /*0004*/ 	.word	index@(_Z12render_imagePhffff)
        /*0008*/ 	.word	0x0000001e


	//----- nvinfo : EIATTR_FRAME_SIZE
	.align		4
.L_1:
        /*000c*/ 	.byte	0x04, 0x11
        /*000e*/ 	.short	(.L_3 - .L_2)
	.align		4
.L_2:
        /*0010*/ 	.word	index@($__internal_0_$__cuda_sm20_div_rn_f64_full)
        /*0014*/ 	.word	0x00000000


	//----- nvinfo : EIATTR_FRAME_SIZE
	.align		4
.L_3:
        /*0018*/ 	.byte	0x04, 0x11
        /*001a*/ 	.short	(.L_5 - .L_4)
	.align		4
.L_4:
        /*001c*/ 	.word	index@(_Z12render_imagePhffff)
        /*0020*/ 	.word	0x00000000


	//----- nvinfo : EIATTR_MIN_STACK_SIZE
	.align		4
.L_5:
        /*0024*/ 	.byte	0x04, 0x12
        /*0026*/ 	.short	(.L_7 - .L_6)
	.align		4
.L_6:
        /*0028*/ 	.word	index@(_Z12render_imagePhffff)
        /*002c*/ 	.word	0x00000000
.L_7:


//--------------------- .nv.compat                --------------------------
	.section	.nv.compat,"",@"SHT_CUDA_COMPAT_INFO"
	.align	4
        /*0000*/ 	.byte	0x02, 0x09, 0x00, 0x00, 0x02, 0x02, 0x01, 0x00, 0x02, 0x05, 0x05, 0x00, 0x03, 0x07, 0x01, 0x01
        /*0010*/ 	.byte	0x02, 0x03, 0x00, 0x00, 0x02, 0x06, 0x01, 0x00, 0x04, 0x0b, 0x08, 0x00, 0x01, 0x00, 0x00, 0x00
        /*0020*/ 	.byte	0x00, 0x00, 0x00, 0x00


//--------------------- .nv.info._Z12render_imagePhffff --------------------------
	.section	.nv.info._Z12render_imagePhffff,"",@"SHT_CUDA_INFO"
	.sectionflags	@""
	.align	4


	//----- nvinfo : EIATTR_CUDA_API_VERSION
	.align		4
        /*0000*/ 	.byte	0x04, 0x37
        /*0002*/ 	.short	(.L_9 - .L_8)
.L_8:
        /*0004*/ 	.word	0x00000082


	//----- nvinfo : EIATTR_KPARAM_INFO
	.align		4
.L_9:
        /*0008*/ 	.byte	0x04, 0x17
        /*000a*/ 	.short	(.L_11 - .L_10)
.L_10:
        /*000c*/ 	.word	0x00000000
        /*0010*/ 	.short	0x0004
        /*0012*/ 	.short	0x0014
        /*0014*/ 	.byte	0x00, 0xf0, 0x11, 0x00


	//----- nvinfo : EIATTR_KPARAM_INFO
	.align		4
.L_11:
        /*0018*/ 	.byte	0x04, 0x17
        /*001a*/ 	.short	(.L_13 - .L_12)
.L_12:
        /*001c*/ 	.word	0x00000000
        /*0020*/ 	.short	0x0003
        /*0022*/ 	.short	0x0010
        /*0024*/ 	.byte	0x00, 0xf0, 0x11, 0x00


	//----- nvinfo : EIATTR_KPARAM_INFO
	.align		4
.L_13:
        /*0028*/ 	.byte	0x04, 0x17
        /*002a*/ 	.short	(.L_15 - .L_14)
.L_14:
        /*002c*/ 	.word	0x00000000
        /*0030*/ 	.short	0x0002
        /*0032*/ 	.short	0x000c
        /*0034*/ 	.byte	0x00, 0xf0, 0x11, 0x00


	//----- nvinfo : EIATTR_KPARAM_INFO
	.align		4
.L_15:
        /*0038*/ 	.byte	0x04, 0x17
        /*003a*/ 	.short	(.L_17 - .L_16)
.L_16:
        /*003c*/ 	.word	0x00000000
        /*0040*/ 	.short	0x0001
        /*0042*/ 	.short	0x0008
        /*0044*/ 	.byte	0x00, 0xf0, 0x11, 0x00


	//----- nvinfo : EIATTR_KPARAM_INFO
	.align		4
.L_17:
        /*0048*/ 	.byte	0x04, 0x17
        /*004a*/ 	.short	(.L_19 - .L_18)
.L_18:
        /*004c*/ 	.word	0x00000000
        /*0050*/ 	.short	0x0000
        /*0052*/ 	.short	0x0000
        /*0054*/ 	.byte	0x00, 0xf5, 0x21, 0x00


	//----- nvinfo : EIATTR_SPARSE_MMA_MASK
	.align		4
.L_19:
        /*0058*/ 	.byte	0x03, 0x50
        /*005a*/ 	.short	0x0000


	//----- nvinfo : EIATTR_MAXREG_COUNT
	.align		4
        /*005c*/ 	.byte	0x03, 0x1b
        /*005e*/ 	.short	0x00ff


	//----- nvinfo : EIATTR_MERCURY_ISA_VERSION
	.align		4
        /*0060*/ 	.byte	0x03, 0x5f
        /*0062*/ 	.short	0x0101


	//----- nvinfo : EIATTR_VRC_CTA_INIT_COUNT
	.align		4
        /*0064*/ 	.byte	0x02, 0x4a
	.zero		1
	.zero		1


	//----- nvinfo : EIATTR_EXIT_INSTR_OFFSETS
	.align		4
        /*0068*/ 	.byte	0x04, 0x1c
        /*006a*/ 	.short	(.L_21 - .L_20)


	//   ....[0]....
.L_20:
        /*006c*/ 	.word	0x000000b0


	//   ....[1]....
        /*0070*/ 	.word	0x00000b70


	//----- nvinfo : EIATTR_CRS_STACK_SIZE
	.align		4
.L_21:
        /*0074*/ 	.byte	0x04, 0x1e
        /*0076*/ 	.short	(.L_23 - .L_22)
.L_22:
        /*0078*/ 	.word	0x00000000


	//----- nvinfo : EIATTR_CBANK_PARAM_SIZE
	.align		4
.L_23:
        /*007c*/ 	.byte	0x03, 0x19
        /*007e*/ 	.short	0x0018


	//----- nvinfo : EIATTR_PARAM_CBANK
	.align		4
        /*0080*/ 	.byte	0x04, 0x0a
        /*0082*/ 	.short	(.L_25 - .L_24)
	.align		4
.L_24:
        /*0084*/ 	.word	index@(.nv.constant0._Z12render_imagePhffff)
        /*0088*/ 	.short	0x0380
        /*008a*/ 	.short	0x0018


	//----- nvinfo : EIATTR_SW_WAR
	.align		4
.L_25:
        /*008c*/ 	.byte	0x04, 0x36
        /*008e*/ 	.short	(.L_27 - .L_26)
.L_26:
        /*0090*/ 	.word	0x00000008
.L_27:


//--------------------- .nv.callgraph             --------------------------
	.section	.nv.callgraph,"",@"SHT_CUDA_CALLGRAPH"
	.align	4
	.sectionentsize	8
	.align		4
        /*0000*/ 	.word	0x00000000
	.align		4
        /*0004*/ 	.word	0xffffffff
	.align		4
        /*0008*/ 	.word	0x00000000
	.align		4
        /*000c*/ 	.word	0xfffffffe
	.align		4
        /*0010*/ 	.word	0x00000000
	.align		4
        /*0014*/ 	.word	0xfffffffd
	.align		4
        /*0018*/ 	.word	0x00000000
	.align		4
        /*001c*/ 	.word	0xfffffffc


//--------------------- .text._Z12render_imagePhffff --------------------------
	.section	.text._Z12render_imagePhffff,"ax",@progbits
	.align	128
        .global         _Z12render_imagePhffff
        .type           _Z12render_imagePhffff,@function
        .size           _Z12render_imagePhffff,(.L_x_20 - _Z12render_imagePhffff)
        .other          _Z12render_imagePhffff,@"STO_CUDA_ENTRY STV_DEFAULT"
_Z12render_imagePhffff:
.text._Z12render_imagePhffff:
[----:B------:R-:W-:Y:S01]  /*0000*/  LDC R1, c[0x0][0x37c] ;  /* 0x0000df00ff017b82 */ /* 0x000fe20000000800 */
[----:B------:R-:W0:Y:S07]  /*0010*/  S2R R5, SR_TID.Y ;  /* 0x0000000000057919 */ /* 0x000e2e0000002200 */
[----:B------:R-:W1:Y:S01]  /*0020*/  LDC R3, c[0x0][0x360] ;  /* 0x0000d800ff037b82 */ /* 0x000e620000000800 */
[----:B------:R-:W1:Y:S07]  /*0030*/  S2R R0, SR_TID.X ;  /* 0x0000000000007919 */ /* 0x000e6e0000002100 */
[----:B------:R-:W0:Y:S08]  /*0040*/  S2UR UR5, SR_CTAID.Y ;  /* 0x00000000000579c3 */ /* 0x000e300000002600 */
[----:B------:R-:W0:Y:S08]  /*0050*/  LDC R2, c[0x0][0x364] ;  /* 0x0000d900ff027b82 */ /* 0x000e300000000800 */
[----:B------:R-:W1:Y:S01]  /*0060*/  S2UR UR4, SR_CTAID.X ;  /* 0x00000000000479c3 */ /* 0x000e620000002500 */
[----:B0-----:R-:W-:-:S05]  /*0070*/  IMAD R2, R2, UR5, R5 ;  /* 0x0000000502027c24 */ /* 0x001fca000f8e0205 */
[----:B------:R-:W-:Y:S01]  /*0080*/  ISETP.GT.U32.AND P0, PT, R2, 0x77f, PT ;  /* 0x0000077f0200780c */ /* 0x000fe20003f04070 */
[----:B-1----:R-:W-:-:S05]  /*0090*/  IMAD R3, R3, UR4, R0 ;  /* 0x0000000403037c24 */ /* 0x002fca000f8e0200 */
[----:B------:R-:W-:-:S13]  /*00a0*/  ISETP.GT.OR P0, PT, R3, 0x77f, P0 ;  /* 0x0000077f0300780c */ /* 0x000fda0000704670 */
[----:B------:R-:W-:Y:S05]  /*00b0*/  @P0 EXIT ;  /* 0x000000000000094d */ /* 0x000fea0003800000 */
[----:B------:R-:W0:Y:S01]  /*00c0*/  MUFU.RCP64H R5, 1920 ;  /* 0x409e000000057908 */ /* 0x000e220000001800 */
[----:B------:R-:W-:Y:S01]  /*00d0*/  IMAD.MOV.U32 R8, RZ, RZ, 0x0 ;  /* 0x00000000ff087424 */ /* 0x000fe200078e00ff */
[----:B------:R-:W1:Y:S01]  /*00e0*/  LDCU UR4, c[0x0][0x38c] ;  /* 0x00007180ff0477ac */ /* 0x000e620008000800 */
[----:B------:R-:W-:Y:S01]  /*00f0*/  IMAD.MOV.U32 R9, RZ, RZ, 0x409e0000 ;  /* 0x409e0000ff097424 */ /* 0x000fe200078e00ff */
[----:B------:R-:W-:Y:S01]  /*0100*/  BSSY.RECONVERGENT B0, `(.L_x_0) ;  /* 0x0000018000007945 */ /* 0x000fe20003800200 */
[----:B------:R-:W-:-:S06]  /*0110*/  IMAD.MOV.U32 R4, RZ, RZ, 0x1 ;  /* 0x00000001ff047424 */ /* 0x000fcc00078e00ff */
[----:B0-----:R-:W-:Y:S01]  /*0120*/  DFMA R6, R4, -R8, 1 ;  /* 0x3ff000000406742b */ /* 0x001fe20000000808 */
[----:B-1----:R-:W-:Y:S01]  /*0130*/  F2F.F64.F32 R22, UR4 ;  /* 0x0000000400167d10 */ /* 0x002fe20008201800 */
[----:B------:R-:W-:-:S06]  /*0140*/  UMOV UR4, URZ ;  /* 0x000000ff00047c82 */ /* 0x000fcc0008000000 */
[----:B------:R-:W-:-:S08]  /*0150*/  DFMA R6, R6, R6, R6 ;  /* 0x000000060606722b */ /* 0x000fd00000000006 */
[----:B------:R-:W-:Y:S02]  /*0160*/  DFMA R4, R4, R6, R4 ;  /* 0x000000060404722b */ /* 0x000fe40000000004 */
[----:B------:R-:W0:Y:S06]  /*0170*/  I2F.F64 R6, R3 ;  /* 0x0000000300067312 */ /* 0x000e2c0000201c00 */
[----:B------:R-:W-:-:S08]  /*0180*/  DFMA R8, R4, -R8, 1 ;  /* 0x3ff000000408742b */ /* 0x000fd00000000808 */
[----:B------:R-:W-:Y:S01]  /*0190*/  DFMA R8, R4, R8, R4 ;  /* 0x000000080408722b */ /* 0x000fe20000000004 */
[----:B0-----:R-:W-:-:S07]  /*01a0*/  FSETP.GEU.AND P1, PT, |R7|, 6.5827683646048100446e-37, PT ;  /* 0x036000000700780b */ /* 0x001fce0003f2e200 */
[----:B------:R-:W-:-:S08]  /*01b0*/  DMUL R4, R6, R8 ;  /* 0x0000000806047228 */ /* 0x000fd00000000000 */
[----:B------:R-:W-:-:S08]  /*01c0*/  DFMA R10, R4, -1920, R6 ;  /* 0xc09e0000040a782b */ /* 0x000fd00000000006 */
[----:B------:R-:W-:Y:S01]  /*01d0*/  DFMA R8, R8, R10, R4 ;  /* 0x0000000a0808722b */ /* 0x000fe20000000004 */
[----:B------:R-:W-:-:S09]  /*01e0*/  IMAD.MOV.U32 R5, RZ, RZ, 0x409e0000 ;  /* 0x409e0000ff057424 */ /* 0x000fd200078e00ff */
[----:B------:R-:W-:-:S05]  /*01f0*/  FFMA R0, RZ, 4.9375, R9 ;  /* 0x409e0000ff007823 */ /* 0x000fca0000000009 */
[----:B------:R-:W-:-:S13]  /*0200*/  FSETP.GT.AND P0, PT, |R0|, 1.469367938527859385e-39, PT ;  /* 0x001000000000780b */ /* 0x000fda0003f04200 */
[----:B------:R-:W-:Y:S05]  /*0210*/  @P0 BRA P1, `(.L_x_1) ;  /* 0x0000000000180947 */ /* 0x000fea0000800000 */
[----:B------:R-:W-:Y:S01]  /*0220*/  IMAD.MOV.U32 R12, RZ, RZ, R6 ;  /* 0x000000ffff0c7224 */ /* 0x000fe200078e0006 */
[----:B------:R-:W-:Y:S01]  /*0230*/  MOV R0, 0x260 ;  /* 0x0000026000007802 */ /* 0x000fe20000000f00 */
[----:B------:R-:W-:-:S07]  /*0240*/  IMAD.MOV.U32 R13, RZ, RZ, R7 ;  /* 0x000000ffff0d7224 */ /* 0x000fce00078e0007 */
[----:B------:R-:W-:Y:S05]  /*0250*/  CALL.REL.NOINC `($__internal_0_$__cuda_sm20_div_rn_f64_full) ;  /* 0x0000000800487944 */ /* 0x000fea0003c00000 */
[----:B------:R-:W-:Y:S02]  /*0260*/  IMAD.MOV.U32 R8, RZ, RZ, R10 ;  /* 0x000000ffff087224 */ /* 0x000fe400078e000a */
[----:B------:R-:W-:-:S07]  /*0270*/  IMAD.MOV.U32 R9, RZ, RZ, R11 ;  /* 0x000000ffff097224 */ /* 0x000fce00078e000b */
.L_x_1:
[----:B------:R-:W-:Y:S05]  /*0280*/  BSYNC.RECONVERGENT B0 ;  /* 0x0000000000007941 */ /* 0x000fea0003800200 */
.L_x_0:
[----:B------:R-:W0:Y:S01]  /*0290*/  MUFU.RCP64H R7, 1920 ;  /* 0x409e000000077908 */ /* 0x000e220000001800 */
[----:B------:R-:W-:Y:S02]  /*02a0*/  HFMA2 R6, -RZ, RZ, 0, 5.9604644775390625e-08 ;  /* 0x00000001ff067431 */ /* 0x000fe400000001ff */
[----:B------:R-:W-:Y:S01]  /*02b0*/  IMAD.MOV.U32 R10, RZ, RZ, 0x0 ;  /* 0x00000000ff0a7424 */ /* 0x000fe200078e00ff */
[----:B------:R-:W1:Y:S01]  /*02c0*/  LDC.64 R16, c[0x0][0x388] ;  /* 0x0000e200ff107b82 */ /* 0x000e620000000a00 */
[----:B------:R-:W-:Y:S01]  /*02d0*/  IMAD.MOV.U32 R11, RZ, RZ, 0x409e0000 ;  /* 0x409e0000ff0b7424 */ /* 0x000fe200078e00ff */
[----:B------:R-:W2:Y:S01]  /*02e0*/  LDCU UR5, c[0x0][0x394] ;  /* 0x00007280ff0577ac */ /* 0x000ea20008000800 */
[----:B------:R-:W-:Y:S04]  /*02f0*/  BSSY.RECONVERGENT B0, `(.L_x_2) ;  /* 0x0000014000007945 */ /* 0x000fe80003800200 */
[----:B0-----:R-:W-:-:S08]  /*0300*/  DFMA R12, R6, -R10, 1 ;  /* 0x3ff00000060c742b */ /* 0x001fd0000000080a */
[----:B------:R-:W-:Y:S01]  /*0310*/  DFMA R12, R12, R12, R12 ;  /* 0x0000000c0c0c722b */ /* 0x000fe2000000000c */
[----:B-1----:R-:W-:-:S07]  /*0320*/  FADD R0, -R17, R16 ;  /* 0x0000001011007221 */ /* 0x002fce0000000100 */
[----:B------:R-:W-:Y:S02]  /*0330*/  DFMA R6, R6, R12, R6 ;  /* 0x0000000c0606722b */ /* 0x000fe40000000006 */
[----:B------:R-:W0:Y:S06]  /*0340*/  I2F.F64.U32 R12, R2 ;  /* 0x00000002000c7312 */ /* 0x000e2c0000201800 */
[----:B------:R-:W-:-:S08]  /*0350*/  DFMA R10, R6, -R10, 1 ;  /* 0x3ff00000060a742b */ /* 0x000fd0000000080a */
[----:B------:R-:W-:Y:S01]  /*0360*/  DFMA R14, R6, R10, R6 ;  /* 0x0000000a060e722b */ /* 0x000fe20000000006 */
[----:B0-----:R-:W-:-:S07]  /*0370*/  FSETP.GEU.AND P1, PT, |R13|, 6.5827683646048100446e-37, PT ;  /* 0x036000000d00780b */ /* 0x001fce0003f2e200 */
[----:B------:R-:W-:-:S08]  /*0380*/  DMUL R10, R14, R12 ;  /* 0x0000000c0e0a7228 */ /* 0x000fd00000000000 */
[----:B------:R-:W-:-:S08]  /*0390*/  DFMA R6, R10, -1920, R12 ;  /* 0xc09e00000a06782b */ /* 0x000fd0000000000c */
[----:B------:R-:W-:Y:S01]  /*03a0*/  DFMA R10, R14, R6, R10 ;  /* 0x000000060e0a722b */ /* 0x000fe2000000000a */
[----:B------:R-:W0:Y:S09]  /*03b0*/  F2F.F64.F32 R14, R0 ;  /* 0x00000000000e7310 */ /* 0x000e320000201800 */
[----:B------:R-:W-:Y:S01]  /*03c0*/  FFMA R4, RZ, 4.9375, R11 ;  /* 0x409e0000ff047823 */ /* 0x000fe2000000000b */
[----:B--2---:R-:W1:Y:S04]  /*03d0*/  F2F.F64.F32 R6, UR5 ;  /* 0x0000000500067d10 */ /* 0x004e680008201800 */
[----:B------:R-:W-:Y:S01]  /*03e0*/  FSETP.GT.AND P0, PT, |R4|, 1.469367938527859385e-39, PT ;  /* 0x001000000400780b */ /* 0x000fe20003f04200 */
[----:B0-----:R-:W-:-:S12]  /*03f0*/  DFMA R22, R14, R8, R22 ;  /* 0x000000080e16722b */ /* 0x001fd80000000016 */
[----:B-1----:R-:W-:Y:S05]  /*0400*/  @P0 BRA P1, `(.L_x_3) ;  /* 0x0000000000080947 */ /* 0x002fea0000800000 */
[----:B------:R-:W-:-:S07]  /*0410*/  MOV R0, 0x430 ;  /* 0x0000043000007802 */ /* 0x000fce0000000f00 */
[----:B------:R-:W-:Y:S05]  /*0420*/  CALL.REL.NOINC `($__internal_0_$__cuda_sm20_div_rn_f64_full) ;  /* 0x0000000400d47944 */ /* 0x000fea0003c00000 */
.L_x_3:
[----:B------:R-:W-:Y:S05]  /*0430*/  BSYNC.RECONVERGENT B0 ;  /* 0x0000000000007941 */ /* 0x000fea0003800200 */
.L_x_2:
[----:B------:R-:W0:Y:S01]  /*0440*/  LDC.64 R4, c[0x0][0x390] ;  /* 0x0000e400ff047b82 */ /* 0x000e220000000a00 */
[----:B------:R-:W-:Y:S01]  /*0450*/  DADD R8, RZ, R22 ;  /* 0x00000000ff087229 */ /* 0x000fe20000000016 */
[----:B------:R-:W1:Y:S01]  /*0460*/  LDCU.64 UR4, c[0x0][0x358] ;  /* 0x00006b00ff0477ac */ /* 0x000e620008000a00 */
[----:B------:R-:W-:Y:S01]  /*0470*/  BSSY.RECONVERGENT B0, `(.L_x_4) ;  /* 0x0000067000007945 */ /* 0x000fe20003800200 */
[----:B0-----:R-:W-:-:S04]  /*0480*/  FADD R0, -R5, R4 ;  /* 0x0000000405007221 */ /* 0x001fc80000000100 */
[----:B------:R0:W2:Y:S02]  /*0490*/  F2F.F64.F32 R4, R0 ;  /* 0x0000000000047310 */ /* 0x0000a40000201800 */
[----:B0-----:R-:W-:Y:S01]  /*04a0*/  IMAD.MOV.U32 R0, RZ, RZ, RZ ;  /* 0x000000ffff007224 */ /* 0x001fe200078e00ff */
[----:B--2---:R-:W-:Y:S02]  /*04b0*/  DFMA R6, R4, R10, R6 ;  /* 0x0000000a0406722b */ /* 0x004fe40000000006 */
[----:B------:R-:W-:-:S06]  /*04c0*/  DMUL R10, R8, R8 ;  /* 0x00000008080a7228 */ /* 0x000fcc0000000000 */
[----:B------:R-:W-:-:S08]  /*04d0*/  DFMA R4, RZ, RZ, R6 ;  /* 0x000000ffff04722b */ /* 0x000fd00000000006 */
[----:B------:R-:W-:-:S08]  /*04e0*/  DMUL R12, R4, R4 ;  /* 0x00000004040c7228 */ /* 0x000fd00000000000 */
[----:B------:R-:W-:-:S08]  /*04f0*/  DADD R14, R10, R12 ;  /* 0x000000000a0e7229 */ /* 0x000fd0000000000c */
[----:B------:R-:W-:-:S14]  /*0500*/  DSETP.GT.AND P0, PT, R14, 4, PT ;  /* 0x401000000e00742a */ /* 0x000fdc0003f04000 */
[----:B-1----:R-:W-:Y:S05]  /*0510*/  @P0 BRA `(.L_x_5) ;  /* 0x0000000400700947 */ /* 0x002fea0003800000 */
[----:B------:R-:W-:-:S07]  /*0520*/  IMAD.MOV.U32 R0, RZ, RZ, RZ ;  /* 0x000000ffff007224 */ /* 0x000fce00078e00ff */
.L_x_13:
[----:B------:R-:W-:Y:S02]  /*0530*/  DADD R10, -R12, R10 ;  /* 0x000000000c0a7229 */ /* 0x000fe4000000010a */
[----:B------:R-:W-:-:S06]  /*0540*/  DADD R8, R8, R8 ;  /* 0x0000000008087229 */ /* 0x000fcc0000000008 */
[----:B------:R-:W-:Y:S02]  /*0550*/  DADD R10, R22, R10 ;  /* 0x00000000160a7229 */ /* 0x000fe4000000000a */
[----:B------:R-:W-:-:S06]  /*0560*/  DFMA R12, R8, R4, R6 ;  /* 0x00000004080c722b */ /* 0x000fcc0000000006 */
[----:B------:R-:W-:Y:S02]  /*0570*/  DMUL R4, R10, R10 ;  /* 0x0000000a0a047228 */ /* 0x000fe40000000000 */
[----:B------:R-:W-:-:S08]  /*0580*/  DMUL R8, R12, R12 ;  /* 0x0000000c0c087228 */ /* 0x000fd00000000000 */
[----:B------:R-:W-:-:S08]  /*0590*/  DADD R14, R4, R8 ;  /* 0x00000000040e7229 */ /* 0x000fd00000000008 */
[----:B------:R-:W-:-:S14]  /*05a0*/  DSETP.GT.AND P0, PT, R14, 4, PT ;  /* 0x401000000e00742a */ /* 0x000fdc0003f04000 */
[----:B------:R-:W-:Y:S05]  /*05b0*/  @P0 BRA `(.L_x_6) ;  /* 0x0000000400440947 */ /* 0x000fea0003800000 */
[----:B------:R-:W-:Y:S02]  /*05c0*/  DADD R4, R4, -R8 ;  /* 0x0000000004047229 */ /* 0x000fe40000000808 */
        /* <DEDUP_REMOVED lines=48> */
[----:B------:R-:W-:-:S08]  /*08d0*/  DMUL R8, R4, R4 ;  /* 0x0000000404087228 */ /* 0x000fd00000000000 */
[----:B------:R-:W-:-:S08]  /*08e0*/  DFMA R8, R12, R12, R8 ;  /* 0x0000000c0c08722b */ /* 0x000fd00000000008 */
[----:B------:R-:W-:-:S14]  /*08f0*/  DSETP.GT.AND P0, PT, R8, 4, PT ;  /* 0x401000000800742a */ /* 0x000fdc0003f04000 */
[----:B------:R-:W-:Y:S05]  /*0900*/  @P0 BRA `(.L_x_12) ;  /* 0x0000000000400947 */ /* 0x000fea0003800000 */
[----:B------:R-:W-:Y:S02]  /*0910*/  VIADD R14, R0, 0x8 ;  /* 0x00000008000e7836 */ /* 0x000fe40000000000 */
[----:B------:R-:W-:-:S03]  /*0920*/  IMAD.MOV.U32 R0, RZ, RZ, 0x3e8 ;  /* 0x000003e8ff007424 */ /* 0x000fc600078e00ff */
[----:B------:R-:W-:-:S13]  /*0930*/  ISETP.NE.AND P0, PT, R14, 0x3e8, PT ;  /* 0x000003e80e00780c */ /* 0x000fda0003f05270 */
[----:B------:R-:W-:Y:S05]  /*0940*/  @!P0 BRA `(.L_x_5) ;  /* 0x0000000000648947 */ /* 0x000fea0003800000 */
[----:B------:R-:W-:Y:S01]  /*0950*/  DMUL R8, R12, R12 ;  /* 0x0000000c0c087228 */ /* 0x000fe20000000000 */
[----:B------:R-:W-:Y:S01]  /*0960*/  IMAD.MOV.U32 R0, RZ, RZ, R14 ;  /* 0x000000ffff007224 */ /* 0x000fe200078e000e */
[----:B------:R-:W-:-:S06]  /*0970*/  DADD R10, R4, R4 ;  /* 0x00000000040a7229 */ /* 0x000fcc0000000004 */
[----:B------:R-:W-:Y:S02]  /*0980*/  DFMA R8, R4, R4, -R8 ;  /* 0x000000040408722b */ /* 0x000fe40000000808 */
[----:B------:R-:W-:-:S06]  /*0990*/  DFMA R4, R12, R10, R6 ;  /* 0x0000000a0c04722b */ /* 0x000fcc0000000006 */
[----:B------:R-:W-:Y:S02]  /*09a0*/  DADD R8, R22, R8 ;  /* 0x0000000016087229 */ /* 0x000fe40000000008 */
[----:B------:R-:W-:-:S06]  /*09b0*/  DMUL R12, R4, R4 ;  /* 0x00000004040c7228 */ /* 0x000fcc0000000000 */
[----:B------:R-:W-:-:S08]  /*09c0*/  DMUL R10, R8, R8 ;  /* 0x00000008080a7228 */ /* 0x000fd00000000000 */
[----:B------:R-:W-:-:S08]  /*09d0*/  DADD R16, R10, R12 ;  /* 0x000000000a107229 */ /* 0x000fd0000000000c */
[----:B------:R-:W-:-:S14]  /*09e0*/  DSETP.GT.AND P0, PT, R16, 4, PT ;  /* 0x401000001000742a */ /* 0x000fdc0003f04000 */
[----:B------:R-:W-:Y:S05]  /*09f0*/  @!P0 BRA `(.L_x_13) ;  /* 0xfffffff800cc8947 */ /* 0x000fea000383ffff */
[----:B------:R-:W-:Y:S05]  /*0a00*/  BRA `(.L_x_5) ;  /* 0x0000000000347947 */ /* 0x000fea0003800000 */
.L_x_12:
[----:B------:R-:W-:Y:S01]  /*0a10*/  VIADD R0, R0, 0x7 ;  /* 0x0000000700007836 */ /* 0x000fe20000000000 */
[----:B------:R-:W-:Y:S06]  /*0a20*/  BRA `(.L_x_5) ;  /* 0x00000000002c7947 */ /* 0x000fec0003800000 */
.L_x_11:
[----:B------:R-:W-:Y:S01]  /*0a30*/  VIADD R0, R0, 0x6 ;  /* 0x0000000600007836 */ /* 0x000fe20000000000 */
[----:B------:R-:W-:Y:S06]  /*0a40*/  BRA `(.L_x_5) ;  /* 0x0000000000247947 */ /* 0x000fec0003800000 */
.L_x_10:
[----:B------:R-:W-:Y:S01]  /*0a50*/  VIADD R0, R0, 0x5 ;  /* 0x0000000500007836 */ /* 0x000fe20000000000 */
[----:B------:R-:W-:Y:S06]  /*0a60*/  BRA `(.L_x_5) ;  /* 0x00000000001c7947 */ /* 0x000fec0003800000 */
.L_x_9:
[----:B------:R-:W-:Y:S01]  /*0a70*/  IADD3 R0, PT, PT, R0, 0x4, RZ ;  /* 0x0000000400007810 */ /* 0x000fe20007ffe0ff */
[----:B------:R-:W-:Y:S06]  /*0a80*/  BRA `(.L_x_5) ;  /* 0x0000000000147947 */ /* 0x000fec0003800000 */
.L_x_8:
[----:B------:R-:W-:Y:S01]  /*0a90*/  VIADD R0, R0, 0x3 ;  /* 0x0000000300007836 */ /* 0x000fe20000000000 */
[----:B------:R-:W-:Y:S06]  /*0aa0*/  BRA `(.L_x_5) ;  /* 0x00000000000c7947 */ /* 0x000fec0003800000 */
.L_x_7:
[----:B------:R-:W-:Y:S01]  /*0ab0*/  VIADD R0, R0, 0x2 ;  /* 0x0000000200007836 */ /* 0x000fe20000000000 */
[----:B------:R-:W-:Y:S06]  /*0ac0*/  BRA `(.L_x_5) ;  /* 0x0000000000047947 */ /* 0x000fec0003800000 */
.L_x_6:
[----:B------:R-:W-:-:S07]  /*0ad0*/  VIADD R0, R0, 0x1 ;  /* 0x0000000100007836 */ /* 0x000fce0000000000 */
.L_x_5:
[----:B------:R-:W-:Y:S05]  /*0ae0*/  BSYNC.RECONVERGENT B0 ;  /* 0x0000000000007941 */ /* 0x000fea0003800200 */
.L_x_4:
[----:B------:R-:W0:Y:S01]  /*0af0*/  LDCU.64 UR6, c[0x0][0x380] ;  /* 0x00007000ff0677ac */ /* 0x000e220008000a00 */
[----:B------:R-:W-:Y:S02]  /*0b00*/  IMAD R3, R2, 0x780, R3 ;  /* 0x0000078002037824 */ /* 0x000fe400078e0203 */
[----:B------:R-:W-:-:S04]  /*0b10*/  IMAD R0, R0, 0xff, RZ ;  /* 0x000000ff00007824 */ /* 0x000fc800078e02ff */
[----:B------:R-:W-:-:S05]  /*0b20*/  IMAD.HI.U32 R0, R0, 0x10624dd3, RZ ;  /* 0x10624dd300007827 */ /* 0x000fca00078e00ff */
[----:B------:R-:W-:Y:S02]  /*0b30*/  SHF.R.U32.HI R5, RZ, 0x6, R0 ;  /* 0x00000006ff057819 */ /* 0x000fe40000011600 */
[----:B0-----:R-:W-:-:S04]  /*0b40*/  IADD3 R2, P0, PT, R3, UR6, RZ ;  /* 0x0000000603027c10 */ /* 0x001fc8000ff1e0ff */
[----:B------:R-:W-:-:S05]  /*0b50*/  LEA.HI.X.SX32 R3, R3, UR7, 0x1, P0 ;  /* 0x0000000703037c11 */ /* 0x000fca00080f0eff */
[----:B------:R-:W-:Y:S01]  /*0b60*/  STG.E.U8 desc[UR4][R2.64], R5 ;  /* 0x0000000502007986 */ /* 0x000fe2000c101104 */
[----:B------:R-:W-:Y:S05]  /*0b70*/  EXIT ;  /* 0x000000000000794d */ /* 0x000fea0003800000 */
        .weak           $__internal_0_$__cuda_sm20_div_rn_f64_full
        .type           $__internal_0_$__cuda_sm20_div_rn_f64_full,@function
        .size           $__internal_0_$__cuda_sm20_div_rn_f64_full,(.L_x_20 - $__internal_0_$__cuda_sm20_div_rn_f64_full)
$__internal_0_$__cuda_sm20_div_rn_f64_full:
[C---:B------:R-:W-:Y:S01]  /*0b80*/  FSETP.GEU.AND P0, PT, |R5|.reuse, 1.469367938527859385e-39, PT ;  /* 0x001000000500780b */ /* 0x040fe20003f0e200 */
[----:B------:R-:W-:Y:S01]  /*0b90*/  IMAD.U32 R10, RZ, RZ, UR4 ;  /* 0x00000004ff0a7e24 */ /* 0x000fe2000f8e00ff */
[----:B------:R-:W-:Y:S01]  /*0ba0*/  LOP3.LUT R4, R5, 0x800fffff, RZ, 0xc0, !PT ;  /* 0x800fffff05047812 */ /* 0x000fe200078ec0ff */
[----:B------:R-:W-:Y:S01]  /*0bb0*/  IMAD.MOV.U32 R11, RZ, RZ, R5 ;  /* 0x000000ffff0b7224 */ /* 0x000fe200078e0005 */
[C---:B------:R-:W-:Y:S01]  /*0bc0*/  FSETP.GEU.AND P2, PT, |R13|.reuse, 1.469367938527859385e-39, PT ;  /* 0x001000000d00780b */ /* 0x040fe20003f4e200 */
[----:B------:R-:W-:Y:S01]  /*0bd0*/  IMAD.U32 R8, RZ, RZ, UR4 ;  /* 0x00000004ff087e24 */ /* 0x000fe2000f8e00ff */
[----:B------:R-:W-:Y:S01]  /*0be0*/  LOP3.LUT R9, R4, 0x3ff00000, RZ, 0xfc, !PT ;  /* 0x3ff0000004097812 */ /* 0x000fe200078efcff */
[----:B------:R-:W-:Y:S01]  /*0bf0*/  IMAD.MOV.U32 R14, RZ, RZ, 0x1 ;  /* 0x00000001ff0e7424 */ /* 0x000fe200078e00ff */
[----:B------:R-:W-:Y:S01]  /*0c00*/  LOP3.LUT R4, R13, 0x7ff00000, RZ, 0xc0, !PT ;  /* 0x7ff000000d047812 */ /* 0x000fe200078ec0ff */
[----:B------:R-:W-:Y:S01]  /*0c10*/  BSSY.RECONVERGENT B1, `(.L_x_14) ;  /* 0x0000050000017945 */ /* 0x000fe20003800200 */
[----:B------:R-:W-:-:S02]  /*0c20*/  LOP3.LUT R25, R5, 0x7ff00000, RZ, 0xc0, !PT ;  /* 0x7ff0000005197812 */ /* 0x000fc400078ec0ff */
[----:B------:R-:W-:Y:S01]  /*0c30*/  MOV R24, 0x1ca00000 ;  /* 0x1ca0000000187802 */ /* 0x000fe20000000f00 */
[----:B------:R-:W-:Y:S01]  /*0c40*/  @!P0 DMUL R8, R10, 8.98846567431157953865e+307 ;  /* 0x7fe000000a088828 */ /* 0x000fe20000000000 */
[C---:B------:R-:W-:Y:S01]  /*0c50*/  ISETP.GE.U32.AND P1, PT, R4.reuse, R25, PT ;  /* 0x000000190400720c */ /* 0x040fe20003f26070 */
[----:B------:R-:W-:Y:S02]  /*0c60*/  IMAD.MOV.U32 R26, RZ, RZ, R4 ;  /* 0x000000ffff1a7224 */ /* 0x000fe400078e0004 */
[----:B------:R-:W-:Y:S01]  /*0c70*/  @!P2 LOP3.LUT R19, R11, 0x7ff00000, RZ, 0xc0, !PT ;  /* 0x7ff000000b13a812 */ /* 0x000fe200078ec0ff */
[----:B------:R-:W-:Y:S01]  /*0c80*/  @!P2 IMAD.MOV.U32 R18, RZ, RZ, RZ ;  /* 0x000000ffff12a224 */ /* 0x000fe200078e00ff */
[----:B------:R-:W0:Y:S02]  /*0c90*/  MUFU.RCP64H R15, R9 ;  /* 0x00000009000f7308 */ /* 0x000e240000001800 */
[----:B------:R-:W-:Y:S02]  /*0ca0*/  @!P2 ISETP.GE.U32.AND P3, PT, R4, R19, PT ;  /* 0x000000130400a20c */ /* 0x000fe40003f66070 */
[----:B------:R-:W-:-:S02]  /*0cb0*/  @!P0 LOP3.LUT R25, R9, 0x7ff00000, RZ, 0xc0, !PT ;  /* 0x7ff0000009198812 */ /* 0x000fc400078ec0ff */
[----:B------:R-:W-:-:S03]  /*0cc0*/  @!P2 SEL R19, R24, 0x63400000, !P3 ;  /* 0x634000001813a807 */ /* 0x000fc60005800000 */
[----:B------:R-:W-:Y:S01]  /*0cd0*/  VIADD R27, R25, 0xffffffff ;  /* 0xffffffff191b7836 */ /* 0x000fe20000000000 */
[----:B------:R-:W-:-:S04]  /*0ce0*/  @!P2 LOP3.LUT R19, R19, 0x80000000, R13, 0xf8, !PT ;  /* 0x800000001313a812 */ /* 0x000fc800078ef80d */
[----:B------:R-:W-:Y:S01]  /*0cf0*/  @!P2 LOP3.LUT R19, R19, 0x100000, RZ, 0xfc, !PT ;  /* 0x001000001313a812 */ /* 0x000fe200078efcff */
[----:B0-----:R-:W-:-:S08]  /*0d00*/  DFMA R16, R14, -R8, 1 ;  /* 0x3ff000000e10742b */ /* 0x001fd00000000808 */
[----:B------:R-:W-:-:S08]  /*0d10*/  DFMA R16, R16, R16, R16 ;  /* 0x000000101010722b */ /* 0x000fd00000000010 */
[----:B------:R-:W-:Y:S01]  /*0d20*/  DFMA R16, R14, R16, R14 ;  /* 0x000000100e10722b */ /* 0x000fe2000000000e */
[----:B------:R-:W-:Y:S01]  /*0d30*/  SEL R15, R24, 0x63400000, !P1 ;  /* 0x63400000180f7807 */ /* 0x000fe20004800000 */
[----:B------:R-:W-:-:S03]  /*0d40*/  IMAD.MOV.U32 R14, RZ, RZ, R12 ;  /* 0x000000ffff0e7224 */ /* 0x000fc600078e000c */
[----:B------:R-:W-:-:S03]  /*0d50*/  LOP3.LUT R15, R15, 0x800fffff, R13, 0xf8, !PT ;  /* 0x800fffff0f0f7812 */ /* 0x000fc600078ef80d */
[----:B------:R-:W-:-:S03]  /*0d60*/  DFMA R20, R16, -R8, 1 ;  /* 0x3ff000001014742b */ /* 0x000fc60000000808 */
[----:B------:R-:W-:-:S05]  /*0d70*/  @!P2 DFMA R14, R14, 2, -R18 ;  /* 0x400000000e0ea82b */ /* 0x000fca0000000812 */
[----:B------:R-:W-:-:S05]  /*0d80*/  DFMA R20, R16, R20, R16 ;  /* 0x000000141014722b */ /* 0x000fca0000000010 */
[----:B------:R-:W-:-:S03]  /*0d90*/  @!P2 LOP3.LUT R26, R15, 0x7ff00000, RZ, 0xc0, !PT ;  /* 0x7ff000000f1aa812 */ /* 0x000fc600078ec0ff */
[----:B------:R-:W-:Y:S02]  /*0da0*/  DMUL R16, R20, R14 ;  /* 0x0000000e14107228 */ /* 0x000fe40000000000 */
[----:B------:R-:W-:-:S05]  /*0db0*/  VIADD R18, R26, 0xffffffff ;  /* 0xffffffff1a127836 */ /* 0x000fca0000000000 */
[----:B------:R-:W-:Y:S01]  /*0dc0*/  ISETP.GT.U32.AND P0, PT, R18, 0x7feffffe, PT ;  /* 0x7feffffe1200780c */ /* 0x000fe20003f04070 */
[----:B------:R-:W-:-:S03]  /*0dd0*/  DFMA R18, R16, -R8, R14 ;  /* 0x800000081012722b */ /* 0x000fc6000000000e */
[----:B------:R-:W-:-:S05]  /*0de0*/  ISETP.GT.U32.OR P0, PT, R27, 0x7feffffe, P0 ;  /* 0x7feffffe1b00780c */ /* 0x000fca0000704470 */
[----:B------:R-:W-:-:S08]  /*0df0*/  DFMA R18, R20, R18, R16 ;  /* 0x000000121412722b */ /* 0x000fd00000000010 */
[----:B------:R-:W-:Y:S05]  /*0e00*/  @P0 BRA `(.L_x_15) ;  /* 0x00000000006c0947 */ /* 0x000fea0003800000 */
[----:B------:R-:W-:-:S04]  /*0e10*/  LOP3.LUT R13, R11, 0x7ff00000, RZ, 0xc0, !PT ;  /* 0x7ff000000b0d7812 */ /* 0x000fc800078ec0ff */
[CC--:B------:R-:W-:Y:S02]  /*0e20*/  VIADDMNMX R12, R4.reuse, -R13.reuse, 0xb9600000, !PT ;  /* 0xb9600000040c7446 */ /* 0x0c0fe4000780090d */
[----:B------:R-:W-:Y:S02]  /*0e30*/  ISETP.GE.U32.AND P0, PT, R4, R13, PT ;  /* 0x0000000d0400720c */ /* 0x000fe40003f06070 */
[----:B------:R-:W-:Y:S02]  /*0e40*/  VIMNMX R4, PT, PT, R12, 0x46a00000, PT ;  /* 0x46a000000c047848 */ /* 0x000fe40003fe0100 */
[----:B------:R-:W-:Y:S02]  /*0e50*/  SEL R13, R24, 0x63400000, !P0 ;  /* 0x63400000180d7807 */ /* 0x000fe40004000000 */
[----:B------:R-:W-:-:S03]  /*0e60*/  MOV R12, RZ ;  /* 0x000000ff000c7202 */ /* 0x000fc60000000f00 */
[----:B------:R-:W-:-:S04]  /*0e70*/  IMAD.IADD R4, R4, 0x1, -R13 ;  /* 0x0000000104047824 */ /* 0x000fc800078e0a0d */
[----:B------:R-:W-:-:S06]  /*0e80*/  VIADD R13, R4, 0x7fe00000 ;  /* 0x7fe00000040d7836 */ /* 0x000fcc0000000000 */
[----:B------:R-:W-:-:S10]  /*0e90*/  DMUL R16, R18, R12 ;  /* 0x0000000c12107228 */ /* 0x000fd40000000000 */
[----:B------:R-:W-:-:S13]  /*0ea0*/  FSETP.GTU.AND P0, PT, |R17|, 1.469367938527859385e-39, PT ;  /* 0x001000001100780b */ /* 0x000fda0003f0c200 */
[----:B------:R-:W-:Y:S05]  /*0eb0*/  @P0 BRA `(.L_x_16) ;  /* 0x0000000000940947 */ /* 0x000fea0003800000 */
[----:B------:R-:W-:Y:S01]  /*0ec0*/  DFMA R8, R18, -R8, R14 ;  /* 0x800000081208722b */ /* 0x000fe2000000000e */
[----:B------:R-:W-:-:S09]  /*0ed0*/  IMAD.MOV.U32 R12, RZ, RZ, RZ ;  /* 0x000000ffff0c7224 */ /* 0x000fd200078e00ff */
[C---:B------:R-:W-:Y:S02]  /*0ee0*/  FSETP.NEU.AND P0, PT, R9.reuse, RZ, PT ;  /* 0x000000ff0900720b */ /* 0x040fe40003f0d000 */
[----:B------:R-:W-:-:S04]  /*0ef0*/  LOP3.LUT R11, R9, 0x80000000, R11, 0x48, !PT ;  /* 0x80000000090b7812 */ /* 0x000fc800078e480b */
[----:B------:R-:W-:-:S07]  /*0f00*/  LOP3.LUT R13, R11, R13, RZ, 0xfc, !PT ;  /* 0x0000000d0b0d7212 */ /* 0x000fce00078efcff */
[----:B------:R-:W-:Y:S05]  /*0f10*/  @!P0 BRA `(.L_x_16) ;  /* 0x00000000007c8947 */ /* 0x000fea0003800000 */
[----:B------:R-:W-:Y:S01]  /*0f20*/  IMAD.MOV R9, RZ, RZ, -R4 ;  /* 0x000000ffff097224 */ /* 0x000fe200078e0a04 */
[----:B------:R-:W-:Y:S01]  /*0f30*/  DMUL.RP R12, R18, R12 ;  /* 0x0000000c120c7228 */ /* 0x000fe20000008000 */
[----:B------:R-:W-:-:S06]  /*0f40*/  IMAD.MOV.U32 R8, RZ, RZ, RZ ;  /* 0x000000ffff087224 */ /* 0x000fcc00078e00ff */
[----:B------:R-:W-:-:S03]  /*0f50*/  DFMA R8, R16, -R8, R18 ;  /* 0x800000081008722b */ /* 0x000fc60000000012 */
[----:B------:R-:W-:-:S03]  /*0f60*/  LOP3.LUT R11, R13, R11, RZ, 0x3c, !PT ;  /* 0x0000000b0d0b7212 */ /* 0x000fc600078e3cff */
[----:B------:R-:W-:-:S04]  /*0f70*/  IADD3 R8, PT, PT, -R4, -0x43300000, RZ ;  /* 0xbcd0000004087810 */ /* 0x000fc80007ffe1ff */
[----:B------:R-:W-:-:S04]  /*0f80*/  FSETP.NEU.AND P0, PT, |R9|, R8, PT ;  /* 0x000000080900720b */ /* 0x000fc80003f0d200 */
[----:B------:R-:W-:Y:S02]  /*0f90*/  FSEL R16, R12, R16, !P0 ;  /* 0x000000100c107208 */ /* 0x000fe40004000000 */
[----:B------:R-:W-:Y:S01]  /*0fa0*/  FSEL R17, R11, R17, !P0 ;  /* 0x000000110b117208 */ /* 0x000fe20004000000 */
[----:B------:R-:W-:Y:S06]  /*0fb0*/  BRA `(.L_x_16) ;  /* 0x0000000000547947 */ /* 0x000fec0003800000 */
.L_x_15:
[----:B------:R-:W-:-:S14]  /*0fc0*/  DSETP.NAN.AND P0, PT, R12, R12, PT ;  /* 0x0000000c0c00722a */ /* 0x000fdc0003f08000 */
[----:B------:R-:W-:Y:S05]  /*0fd0*/  @P0 BRA `(.L_x_17) ;  /* 0x0000000000440947 */ /* 0x000fea0003800000 */
[----:B------:R-:W-:-:S14]  /*0fe0*/  DSETP.NAN.AND P0, PT, R10, R10, PT ;  /* 0x0000000a0a00722a */ /* 0x000fdc0003f08000 */
[----:B------:R-:W-:Y:S05]  /*0ff0*/  @P0 BRA `(.L_x_18) ;  /* 0x0000000000300947 */ /* 0x000fea0003800000 */
[----:B------:R-:W-:Y:S01]  /*1000*/  ISETP.NE.AND P0, PT, R26, R25, PT ;  /* 0x000000191a00720c */ /* 0x000fe20003f05270 */
[----:B------:R-:W-:Y:S02]  /*1010*/  IMAD.MOV.U32 R16, RZ, RZ, 0x0 ;  /* 0x00000000ff107424 */ /* 0x000fe400078e00ff */
[----:B------:R-:W-:-:S10]  /*1020*/  IMAD.MOV.U32 R17, RZ, RZ, -0x80000 ;  /* 0xfff80000ff117424 */ /* 0x000fd400078e00ff */
[----:B------:R-:W-:Y:S05]  /*1030*/  @!P0 BRA `(.L_x_16) ;  /* 0x0000000000348947 */ /* 0x000fea0003800000 */
[----:B------:R-:W-:Y:S02]  /*1040*/  ISETP.NE.AND P0, PT, R26, 0x7ff00000, PT ;  /* 0x7ff000001a00780c */ /* 0x000fe40003f05270 */
[----:B------:R-:W-:Y:S02]  /*1050*/  LOP3.LUT R17, R13, 0x80000000, R11, 0x48, !PT ;  /* 0x800000000d117812 */ /* 0x000fe400078e480b */
[----:B------:R-:W-:-:S13]  /*1060*/  ISETP.EQ.OR P0, PT, R25, RZ, !P0 ;  /* 0x000000ff1900720c */ /* 0x000fda0004702670 */
[----:B------:R-:W-:Y:S01]  /*1070*/  @P0 LOP3.LUT R4, R17, 0x7ff00000, RZ, 0xfc, !PT ;  /* 0x7ff0000011040812 */ /* 0x000fe200078efcff */
[----:B------:R-:W-:Y:S02]  /*1080*/  @!P0 IMAD.MOV.U32 R16, RZ, RZ, RZ ;  /* 0x000000ffff108224 */ /* 0x000fe400078e00ff */
[----:B------:R-:W-:Y:S01]  /*1090*/  @P0 IMAD.MOV.U32 R16, RZ, RZ, RZ ;  /* 0x000000ffff100224 */ /* 0x000fe200078e00ff */
[----:B------:R-:W-:Y:S01]  /*10a0*/  @P0 MOV R17, R4 ;  /* 0x0000000400110202 */ /* 0x000fe20000000f00 */
[----:B------:R-:W-:Y:S06]  /*10b0*/  BRA `(.L_x_16) ;  /* 0x0000000000147947 */ /* 0x000fec0003800000 */
.L_x_18:
[----:B------:R-:W-:Y:S01]  /*10c0*/  LOP3.LUT R17, R11, 0x80000, RZ, 0xfc, !PT ;  /* 0x000800000b117812 */ /* 0x000fe200078efcff */
[----:B------:R-:W-:Y:S01]  /*10d0*/  IMAD.MOV.U32 R16, RZ, RZ, R10 ;  /* 0x000000ffff107224 */ /* 0x000fe200078e000a */
[----:B------:R-:W-:Y:S06]  /*10e0*/  BRA `(.L_x_16) ;  /* 0x0000000000087947 */ /* 0x000fec0003800000 */
.L_x_17:
[----:B------:R-:W-:Y:S01]  /*10f0*/  LOP3.LUT R17, R13, 0x80000, RZ, 0xfc, !PT ;  /* 0x000800000d117812 */ /* 0x000fe200078efcff */
[----:B------:R-:W-:-:S07]  /*1100*/  IMAD.MOV.U32 R16, RZ, RZ, R12 ;  /* 0x000000ffff107224 */ /* 0x000fce00078e000c */
.L_x_16:
[----:B------:R-:W-:Y:S05]  /*1110*/  BSYNC.RECONVERGENT B1 ;  /* 0x0000000000017941 */ /* 0x000fea0003800200 */
.L_x_14:
[----:B------:R-:W-:Y:S02]  /*1120*/  IMAD.MOV.U32 R8, RZ, RZ, R0 ;  /* 0x000000ffff087224 */ /* 0x000fe400078e0000 */
[----:B------:R-:W-:Y:S02]  /*1130*/  IMAD.MOV.U32 R9, RZ, RZ, 0x0 ;  /* 0x00000000ff097424 */ /* 0x000fe400078e00ff */
[----:B------:R-:W-:Y:S02]  /*1140*/  IMAD.MOV.U32 R10, RZ, RZ, R16 ;  /* 0x000000ffff0a7224 */ /* 0x000fe400078e0010 */
[----:B------:R-:W-:Y:S01]  /*1150*/  IMAD.MOV.U32 R11, RZ, RZ, R17 ;  /* 0x000000ffff0b7224 */ /* 0x000fe200078e0011 */
[----:B------:R-:W-:Y:S06]  /*1160*/  RET.REL.NODEC R8 `(_Z12render_imagePhffff) ;  /* 0xffffffec08a47950 */ /* 0x000fec0003c3ffff */
.L_x_19:
[----:B------:R-:W-:-:S00]  /*1170*/  BRA `(.L_x_19) ;  /* 0xfffffffc00fc7947 */ /* 0x000fc0000383ffff */
[----:B------:R-:W-:-:S00]  /*1180*/  NOP ;  /* 0x0000000000007918 */ /* 0x000fc00000000000 */
[----:B------:R-:W-:-:S00]  /*1190*/  NOP ;  /* 0x0000000000007918 */ /* 0x000fc00000000000 */
[----:B------:R-:W-:-:S00]  /*11a0*/  NOP ;  /* 0x0000000000007918 */ /* 0x000fc00000000000 */
[----:B------:R-:W-:-:S00]  /*11b0*/  NOP ;  /* 0x0000000000007918 */ /* 0x000fc00000000000 */
[----:B------:R-:W-:-:S00]  /*11c0*/  NOP ;  /* 0x0000000000007918 */ /* 0x000fc00000000000 */
[----:B------:R-:W-:-:S00]  /*11d0*/  NOP ;  /* 0x0000000000007918 */ /* 0x000fc00000000000 */
[----:B------:R-:W-:-:S00]  /*11e0*/  NOP ;  /* 0x0000000000007918 */ /* 0x000fc00000000000 */
[----:B------:R-:W-:-:S00]  /*11f0*/  NOP ;  /* 0x0000000000007918 */ /* 0x000fc00000000000 */
.L_x_20:


//--------------------- .nv.shared.reserved.0     --------------------------
	.section	.nv.shared.reserved.0,"aw",@nobits
	.weak		__nv_reservedSMEM_offset_0_alias
	.size		__nv_reservedSMEM_offset_0_alias, 0, 64
	.other		__nv_reservedSMEM_offset_0_alias,@"STO_CUDA_RESERVED_SHARED STV_DEFAULT"
__nv_reservedSMEM_offset_0_alias:
	.zero		0
	.zero		64


//--------------------- .nv.constant0._Z12render_imagePhffff --------------------------
	.section	.nv.constant0._Z12render_imagePhffff,"a",@progbits
	.sectionflags	@""
	.align	4
.nv.constant0._Z12render_imagePhffff:
	.zero		920


//--------------------- SYMBOLS --------------------------

	.type		.nv.reservedSmem.offset0,@object
	.size		.nv.reservedSmem.offset0,0x4
